//
// Generated by NVIDIA NVVM Compiler
//
// Compiler Build ID: CL-36424714
// Cuda compilation tools, release 13.0, V13.0.88
// Based on NVVM 20.0.0
//

.version 9.0
.target sm_100
.address_size 64

	// .globl	convert

.visible .entry convert(
	.param .u64 .ptr .align 1 convert_param_0,
	.param .u32 convert_param_1,
	.param .u32 convert_param_2,
	.param .u32 convert_param_3,
	.param .u64 .ptr .align 1 convert_param_4
)
{
	.reg .pred 	%p<6>;
	.reg .b16 	%rs<16>;
	.reg .b32 	%r<38>;
	.reg .b32 	%f<4>;
	.reg .b64 	%rd<21>;

	ld.param.u64 	%rd3, [convert_param_0];
	ld.param.u32 	%r6, [convert_param_1];
	ld.param.u32 	%r8, [convert_param_2];
	ld.param.u32 	%r7, [convert_param_3];
	ld.param.u64 	%rd4, [convert_param_4];
	cvta.to.global.u64 	%rd1, %rd4;
	cvta.to.global.u64 	%rd2, %rd3;
	mov.u32 	%r9, %ctaid.y;
	mov.u32 	%r10, %ntid.y;
	mov.u32 	%r11, %tid.y;
	mad.lo.s32 	%r12, %r9, %r10, %r11;
	shl.b32 	%r1, %r12, 1;
	mov.u32 	%r13, %ctaid.x;
	mov.u32 	%r14, %ntid.x;
	mov.u32 	%r15, %tid.x;
	mad.lo.s32 	%r2, %r13, %r14, %r15;
	shl.b32 	%r3, %r2, 1;
	setp.ge.s32 	%p1, %r1, %r8;
	setp.ge.s32 	%p2, %r3, %r6;
	or.pred  	%p3, %p2, %p1;
	@%p3 bra 	$L__BB0_5;
	mul.lo.s32 	%r16, %r1, %r6;
	add.s32 	%r4, %r16, %r3;
	mul.lo.s32 	%r17, %r2, 6;
	mad.lo.s32 	%r5, %r16, 3, %r17;
	setp.eq.s32 	%p4, %r7, 4;
	@%p4 bra 	$L__BB0_4;
	setp.ne.s32 	%p5, %r7, 0;
	@%p5 bra 	$L__BB0_5;
	cvt.s64.s32 	%rd13, %r5;
	add.s64 	%rd14, %rd2, %rd13;
	ld.global.u8 	%rs12, [%rd14];
	mul.wide.s32 	%rd15, %r4, 2;
	add.s64 	%rd16, %rd1, %rd15;
	st.global.u16 	[%rd16], %rs12;
	ld.global.u8 	%rs13, [%rd14+4];
	st.global.u16 	[%rd16+2], %rs13;
	mul.lo.s32 	%r37, %r6, 3;
	cvt.s64.s32 	%rd17, %r37;
	add.s64 	%rd18, %rd14, %rd17;
	ld.global.u8 	%rs14, [%rd18+1];
	mul.wide.s32 	%rd19, %r6, 2;
	add.s64 	%rd20, %rd16, %rd19;
	st.global.u16 	[%rd20], %rs14;
	ld.global.u8 	%rs15, [%rd18+5];
	st.global.u16 	[%rd20+2], %rs15;
	bra.uni 	$L__BB0_5;
$L__BB0_4:
	cvt.s64.s32 	%rd5, %r5;
	add.s64 	%rd6, %rd2, %rd5;
	ld.global.u8 	%r18, [%rd6+2];
	ld.global.u8 	%r19, [%rd6+1];
	add.s32 	%r20, %r19, %r18;
	ld.global.u8 	%r21, [%rd6];
	add.s32 	%r22, %r20, %r21;
	cvt.u16.u32 	%rs1, %r22;
	mul.hi.u16 	%rs2, %rs1, 21846;
	shl.b16 	%rs3, %rs2, 4;
	cvt.rn.f32.u16 	%f1, %rs3;
	cvt.rzi.s32.f32 	%r23, %f1;
	mul.wide.s32 	%rd7, %r4, 2;
	add.s64 	%rd8, %rd1, %rd7;
	st.global.u16 	[%rd8], %r23;
	ld.global.u8 	%r24, [%rd6+5];
	ld.global.u8 	%r25, [%rd6+4];
	add.s32 	%r26, %r25, %r24;
	ld.global.u8 	%r27, [%rd6+3];
	add.s32 	%r28, %r26, %r27;
	cvt.u16.u32 	%rs4, %r28;
	mul.hi.u16 	%rs5, %rs4, 21846;
	shl.b16 	%rs6, %rs5, 4;
	cvt.rn.f32.u16 	%f2, %rs6;
	cvt.rzi.s32.f32 	%r29, %f2;
	st.global.u16 	[%rd8+2], %r29;
	mad.lo.s32 	%r30, %r6, 3, %r5;
	cvt.s64.s32 	%rd9, %r30;
	add.s64 	%rd10, %rd2, %rd9;
	ld.global.u8 	%rs7, [%rd10+2];
	shl.b16 	%rs8, %rs7, 4;
	mul.wide.s32 	%rd11, %r6, 2;
	add.s64 	%rd12, %rd8, %rd11;
	st.global.u16 	[%rd12], %rs8;
	ld.global.u8 	%r31, [%rd10+5];
	ld.global.u8 	%r32, [%rd10+4];
	add.s32 	%r33, %r32, %r31;
	ld.global.u8 	%r34, [%rd10+3];
	add.s32 	%r35, %r33, %r34;
	cvt.u16.u32 	%rs9, %r35;
	mul.hi.u16 	%rs10, %rs9, 21846;
	shl.b16 	%rs11, %rs10, 4;
	cvt.rn.f32.u16 	%f3, %rs11;
	cvt.rzi.s32.f32 	%r36, %f3;
	st.global.u16 	[%rd12+2], %r36;
$L__BB0_5:
	ret;

}
	// .globl	convert_C_R
.visible .entry convert_C_R(
	.param .u64 .ptr .align 1 convert_C_R_param_0,
	.param .u32 convert_C_R_param_1,
	.param .u32 convert_C_R_param_2,
	.param .u64 .ptr .align 1 convert_C_R_param_3
)
{
	.reg .pred 	%p<4>;
	.reg .b16 	%rs<3>;
	.reg .b32 	%r<24>;
	.reg .b64 	%rd<9>;

	ld.param.u64 	%rd1, [convert_C_R_param_0];
	ld.param.u32 	%r3, [convert_C_R_param_1];
	ld.param.u32 	%r4, [convert_C_R_param_2];
	ld.param.u64 	%rd2, [convert_C_R_param_3];
	mov.u32 	%r5, %ctaid.y;
	mov.u32 	%r6, %ntid.y;
	mov.u32 	%r7, %tid.y;
	mad.lo.s32 	%r1, %r5, %r6, %r7;
	mov.u32 	%r8, %ctaid.x;
	mov.u32 	%r9, %ntid.x;
	mov.u32 	%r10, %tid.x;
	mad.lo.s32 	%r2, %r8, %r9, %r10;
	setp.ge.s32 	%p1, %r1, %r4;
	setp.ge.s32 	%p2, %r2, %r3;
	or.pred  	%p3, %p2, %p1;
	@%p3 bra 	$L__BB1_2;
	cvta.to.global.u64 	%rd3, %rd1;
	cvta.to.global.u64 	%rd4, %rd2;
	mad.lo.s32 	%r11, %r3, %r1, %r2;
	mul.lo.s32 	%r12, %r11, 3;
	cvt.s64.s32 	%rd5, %r12;
	add.s64 	%rd6, %rd3, %rd5;
	ld.global.u8 	%r13, [%rd6+2];
	ld.global.u8 	%r15, [%rd6+1];
	add.s32 	%r16, %r15, %r13;
	ld.global.u8 	%r17, [%rd6];
	add.s32 	%r18, %r16, %r17;
	cvt.u16.u32 	%rs1, %r18;
	mul.hi.u16 	%rs2, %rs1, 21846;
	cvt.u32.u16 	%r20, %rs2;
	min.u32 	%r21, %r20, %r13;
	max.u32 	%r22, %r20, %r13;
	sub.s32 	%r23, %r22, %r21;
	cvt.s64.s32 	%rd7, %r11;
	add.s64 	%rd8, %rd4, %rd7;
	st.global.u8 	[%rd8], %r23;
$L__BB1_2:
	ret;

}
	// .globl	Analyze_Raw
.visible .entry Analyze_Raw(
	.param .u64 .ptr .align 1 Analyze_Raw_param_0,
	.param .u32 Analyze_Raw_param_1,
	.param .u32 Analyze_Raw_param_2,
	.param .u64 .ptr .align 1 Analyze_Raw_param_3
)
{
	.reg .pred 	%p<4>;
	.reg .b16 	%rs<4>;
	.reg .b32 	%r<24>;
	.reg .b64 	%rd<11>;

	ld.param.u64 	%rd1, [Analyze_Raw_param_0];
	ld.param.u32 	%r4, [Analyze_Raw_param_1];
	ld.param.u32 	%r5, [Analyze_Raw_param_2];
	ld.param.u64 	%rd2, [Analyze_Raw_param_3];
	mov.u32 	%r6, %ctaid.y;
	mov.u32 	%r7, %ntid.y;
	mov.u32 	%r8, %tid.y;
	mad.lo.s32 	%r9, %r6, %r7, %r8;
	shl.b32 	%r1, %r9, 1;
	mov.u32 	%r10, %ctaid.x;
	mov.u32 	%r11, %ntid.x;
	mov.u32 	%r12, %tid.x;
	mad.lo.s32 	%r13, %r10, %r11, %r12;
	shl.b32 	%r2, %r13, 1;
	add.s32 	%r15, %r5, -1;
	setp.ge.s32 	%p1, %r1, %r15;
	add.s32 	%r16, %r4, -1;
	setp.ge.s32 	%p2, %r2, %r16;
	or.pred  	%p3, %p1, %p2;
	@%p3 bra 	$L__BB2_2;
	cvta.to.global.u64 	%rd3, %rd1;
	cvta.to.global.u64 	%rd4, %rd2;
	mad.lo.s32 	%r17, %r1, %r4, %r2;
	mul.wide.s32 	%rd5, %r17, 2;
	add.s64 	%rd6, %rd3, %rd5;
	ld.global.u16 	%rs1, [%rd6];
	cvt.u32.u16 	%r18, %rs1;
	ld.global.u16 	%r19, [%rd6+2];
	add.s32 	%r20, %r19, %r18;
	mul.wide.s32 	%rd7, %r4, 2;
	add.s64 	%rd8, %rd6, %rd7;
	ld.global.u16 	%r21, [%rd8+2];
	add.s32 	%r22, %r20, %r21;
	mul.hi.u32 	%r23, %r22, 1431655766;
	add.s64 	%rd9, %rd4, %rd5;
	st.global.u16 	[%rd9], %rs1;
	ld.global.u16 	%rs2, [%rd6+2];
	st.global.u16 	[%rd9+2], %rs2;
	add.s64 	%rd10, %rd9, %rd7;
	st.global.u16 	[%rd10], %r23;
	ld.global.u16 	%rs3, [%rd8+2];
	st.global.u16 	[%rd10+2], %rs3;
$L__BB2_2:
	ret;

}
	// .globl	Recover_Raw
.visible .entry Recover_Raw(
	.param .u64 .ptr .align 1 Recover_Raw_param_0,
	.param .u32 Recover_Raw_param_1,
	.param .u32 Recover_Raw_param_2,
	.param .u32 Recover_Raw_param_3,
	.param .u64 .ptr .align 1 Recover_Raw_param_4
)
{
	.reg .pred 	%p<7>;
	.reg .b16 	%rs<12>;
	.reg .b32 	%r<41>;
	.reg .b64 	%rd<13>;

	ld.param.u64 	%rd1, [Recover_Raw_param_0];
	ld.param.u32 	%r6, [Recover_Raw_param_1];
	ld.param.u32 	%r7, [Recover_Raw_param_2];
	ld.param.u32 	%r5, [Recover_Raw_param_3];
	ld.param.u64 	%rd2, [Recover_Raw_param_4];
	mov.u32 	%r8, %ctaid.y;
	mov.u32 	%r9, %ntid.y;
	mov.u32 	%r10, %tid.y;
	mad.lo.s32 	%r11, %r8, %r9, %r10;
	shl.b32 	%r1, %r11, 1;
	mov.u32 	%r12, %ctaid.x;
	mov.u32 	%r13, %ntid.x;
	mov.u32 	%r14, %tid.x;
	mad.lo.s32 	%r15, %r12, %r13, %r14;
	shl.b32 	%r3, %r15, 1;
	add.s32 	%r16, %r7, -1;
	setp.ge.s32 	%p1, %r1, %r16;
	add.s32 	%r17, %r6, -1;
	setp.ge.s32 	%p2, %r3, %r17;
	or.pred  	%p3, %p1, %p2;
	@%p3 bra 	$L__BB3_2;
	cvta.to.global.u64 	%rd3, %rd2;
	cvta.to.global.u64 	%rd4, %rd1;
	mul.lo.s32 	%r18, %r1, %r6;
	add.s32 	%r19, %r18, %r3;
	mul.lo.s32 	%r20, %r15, 6;
	mad.lo.s32 	%r21, %r18, 3, %r20;
	mul.wide.s32 	%rd5, %r19, 2;
	add.s64 	%rd6, %rd4, %rd5;
	ld.global.u16 	%rs1, [%rd6];
	cvt.u32.u16 	%r22, %rs1;
	ld.global.u16 	%r23, [%rd6+2];
	add.s32 	%r24, %r23, %r22;
	mul.wide.s32 	%rd7, %r6, 2;
	add.s64 	%rd8, %rd6, %rd7;
	ld.global.u16 	%r25, [%rd8+2];
	add.s32 	%r26, %r24, %r25;
	mul.hi.u32 	%r27, %r26, 1431655766;
	ld.global.u16 	%rs2, [%rd8];
	cvt.u32.u16 	%r28, %rs2;
	sub.s32 	%r29, %r27, %r28;
	mul.wide.s32 	%rd9, %r21, 2;
	add.s64 	%rd10, %rd3, %rd9;
	st.global.u16 	[%rd10], %rs1;
	st.global.u16 	[%rd10+2], %rs1;
	ld.global.u16 	%r30, [%rd6];
	setp.lt.s32 	%p4, %r30, %r29;
	sub.s32 	%r31, %r30, %r29;
	min.s32 	%r32, %r31, %r5;
	cvt.u16.u32 	%rs3, %r32;
	selp.b16 	%rs4, 0, %rs3, %p4;
	st.global.u16 	[%rd10+4], %rs4;
	ld.global.u16 	%rs5, [%rd6+2];
	st.global.u16 	[%rd10+6], %rs5;
	st.global.u16 	[%rd10+8], %rs5;
	ld.global.u16 	%r33, [%rd6+2];
	setp.lt.s32 	%p5, %r33, %r29;
	sub.s32 	%r34, %r33, %r29;
	min.s32 	%r35, %r34, %r5;
	cvt.u16.u32 	%rs6, %r35;
	selp.b16 	%rs7, 0, %rs6, %p5;
	st.global.u16 	[%rd10+10], %rs7;
	min.s32 	%r36, %r27, %r5;
	cvt.u16.u32 	%rs8, %r36;
	mul.lo.s32 	%r37, %r6, 3;
	mul.wide.s32 	%rd11, %r37, 2;
	add.s64 	%rd12, %rd10, %rd11;
	st.global.u16 	[%rd12], %rs8;
	st.global.u16 	[%rd12+2], %rs8;
	st.global.u16 	[%rd12+4], %rs2;
	ld.global.u16 	%rs9, [%rd8+2];
	st.global.u16 	[%rd12+6], %rs9;
	st.global.u16 	[%rd12+8], %rs9;
	ld.global.u16 	%r38, [%rd8+2];
	setp.lt.s32 	%p6, %r38, %r29;
	sub.s32 	%r39, %r38, %r29;
	min.s32 	%r40, %r39, %r5;
	cvt.u16.u32 	%rs10, %r40;
	selp.b16 	%rs11, 0, %rs10, %p6;
	st.global.u16 	[%rd12+10], %rs11;
$L__BB3_2:
	ret;

}


// ===== COMPILED SASS (sm_100) =====

	.target	sm_100

	.elftype	@"ET_EXEC"


//--------------------- .note.nv.tkinfo           --------------------------
	.section	.note.nv.tkinfo,"",@"SHT_NOTE"
	.sectionflags	@"SHF_NOTE_NV_TKINFO"
	.tkinfo
        /*0018*/ 	.word	0x00000002
        /*0030*/ 	.string	""
        /*0030*/ 	.string	"ptxas"
        /*0030*/ 	.string	"Cuda compilation tools, release 13.0, V13.0.88"
        /*0030*/ 	.string	"Build cuda_13.0.r13.0/compiler.36424714_0"
        /*0030*/ 	.string	"-arch sm_100 -m 64 "



//--------------------- .note.nv.cuinfo           --------------------------
	.section	.note.nv.cuinfo,"",@"SHT_NOTE"
	.sectionflags	@"SHF_NOTE_NV_CUINFO"
        /*0018*/ 	.short	0x0002
        /*001a*/ 	.short	0x0064
        /*001c*/ 	.short	0x0082
	.zero		2


//--------------------- .nv.info                  --------------------------
	.section	.nv.info,"",@"SHT_CUDA_INFO"
	.align	4


	//----- nvinfo : EIATTR_REGCOUNT
	.align		4
        /*0000*/ 	.byte	0x04, 0x2f
        /*0002*/ 	.short	(.L_1 - .L_0)
	.align		4
.L_0:
        /*0004*/ 	.word	index@(convert)
        /*0008*/ 	.word	0x00000014


	//----- nvinfo : EIATTR_FRAME_SIZE
	.align		4
.L_1:
        /*000c*/ 	.byte	0x04, 0x11
        /*000e*/ 	.short	(.L_3 - .L_2)
	.align		4
.L_2:
        /*0010*/ 	.word	index@(convert)
        /*0014*/ 	.word	0x00000000


	//----- nvinfo : EIATTR_REGCOUNT
	.align		4
.L_3:
        /*0018*/ 	.byte	0x04, 0x2f
        /*001a*/ 	.short	(.L_5 - .L_4)
	.align		4
.L_4:
        /*001c*/ 	.word	index@(convert_C_R)
        /*0020*/ 	.word	0x0000000a


	//----- nvinfo : EIATTR_FRAME_SIZE
	.align		4
.L_5:
        /*0024*/ 	.byte	0x04, 0x11
        /*0026*/ 	.short	(.L_7 - .L_6)
	.align		4
.L_6:
        /*0028*/ 	.word	index@(convert_C_R)
        /*002c*/ 	.word	0x00000000


	//----- nvinfo : EIATTR_REGCOUNT
	.align		4
.L_7:
        /*0030*/ 	.byte	0x04, 0x2f
        /*0032*/ 	.short	(.L_9 - .L_8)
	.align		4
.L_8:
        /*0034*/ 	.word	index@(Analyze_Raw)
        /*0038*/ 	.word	0x00000014


	//----- nvinfo : EIATTR_FRAME_SIZE
	.align		4
.L_9:
        /*003c*/ 	.byte	0x04, 0x11
        /*003e*/ 	.short	(.L_11 - .L_10)
	.align		4
.L_10:
        /*0040*/ 	.word	index@(Analyze_Raw)
        /*0044*/ 	.word	0x00000000


	//----- nvinfo : EIATTR_REGCOUNT
	.align		4
.L_11:
        /*0048*/ 	.byte	0x04, 0x2f
        /*004a*/ 	.short	(.L_13 - .L_12)
	.align		4
.L_12:
        /*004c*/ 	.word	index@(Recover_Raw)
        /*0050*/ 	.word	0x00000016


	//----- nvinfo : EIATTR_FRAME_SIZE
	.align		4
.L_13:
        /*0054*/ 	.byte	0x04, 0x11
        /*0056*/ 	.short	(.L_15 - .L_14)
	.align		4
.L_14:
        /*0058*/ 	.word	index@(Recover_Raw)
        /*005c*/ 	.word	0x00000000


	//----- nvinfo : EIATTR_MIN_STACK_SIZE
	.align		4
.L_15:
        /*0060*/ 	.byte	0x04, 0x12
        /*0062*/ 	.short	(.L_17 - .L_16)
	.align		4
.L_16:
        /*0064*/ 	.word	index@(Recover_Raw)
        /*0068*/ 	.word	0x00000000


	//----- nvinfo : EIATTR_MIN_STACK_SIZE
	.align		4
.L_17:
        /*006c*/ 	.byte	0x04, 0x12
        /*006e*/ 	.short	(.L_19 - .L_18)
	.align		4
.L_18:
        /*0070*/ 	.word	index@(Analyze_Raw)
        /*0074*/ 	.word	0x00000000


	//----- nvinfo : EIATTR_MIN_STACK_SIZE
	.align		4
.L_19:
        /*0078*/ 	.byte	0x04, 0x12
        /*007a*/ 	.short	(.L_21 - .L_20)
	.align		4
.L_20:
        /*007c*/ 	.word	index@(convert_C_R)
        /*0080*/ 	.word	0x00000000


	//----- nvinfo : EIATTR_MIN_STACK_SIZE
	.align		4
.L_21:
        /*0084*/ 	.byte	0x04, 0x12
        /*0086*/ 	.short	(.L_23 - .L_22)
	.align		4
.L_22:
        /*0088*/ 	.word	index@(convert)
        /*008c*/ 	.word	0x00000000
.L_23:


//--------------------- .nv.compat                --------------------------
	.section	.nv.compat,"",@"SHT_CUDA_COMPAT_INFO"
	.align	4
        /*0000*/ 	.byte	0x02, 0x09, 0x00, 0x00, 0x02, 0x02, 0x01, 0x00, 0x02, 0x05, 0x05, 0x00, 0x03, 0x07, 0x01, 0x01
        /*0010*/ 	.byte	0x02, 0x03, 0x00, 0x00, 0x02, 0x06, 0x01, 0x00, 0x04, 0x0b, 0x08, 0x00, 0x09, 0x00, 0x00, 0x00
        /*0020*/ 	.byte	0x00, 0x00, 0x00, 0x00


//--------------------- .nv.info.Recover_Raw      --------------------------
	.section	.nv.info.Recover_Raw,"",@"SHT_CUDA_INFO"
	.sectionflags	@""
	.align	4


	//----- nvinfo : EIATTR_CUDA_API_VERSION
	.align		4
        /*0000*/ 	.byte	0x04, 0x37
        /*0002*/ 	.short	(.L_25 - .L_24)
.L_24:
        /*0004*/ 	.word	0x00000082


	//----- nvinfo : EIATTR_KPARAM_INFO
	.align		4
.L_25:
        /*0008*/ 	.byte	0x04, 0x17
        /*000a*/ 	.short	(.L_27 - .L_26)
.L_26:
        /*000c*/ 	.word	0x00000000
        /*0010*/ 	.short	0x0004
        /*0012*/ 	.short	0x0018
        /*0014*/ 	.byte	0x00, 0xf5, 0x21, 0x00


	//----- nvinfo : EIATTR_KPARAM_INFO
	.align		4
.L_27:
        /*0018*/ 	.byte	0x04, 0x17
        /*001a*/ 	.short	(.L_29 - .L_28)
.L_28:
        /*001c*/ 	.word	0x00000000
        /*0020*/ 	.short	0x0003
        /*0022*/ 	.short	0x0010
        /*0024*/ 	.byte	0x00, 0xf0, 0x11, 0x00


	//----- nvinfo : EIATTR_KPARAM_INFO
	.align		4
.L_29:
        /*0028*/ 	.byte	0x04, 0x17
        /*002a*/ 	.short	(.L_31 - .L_30)
.L_30:
        /*002c*/ 	.word	0x00000000
        /*0030*/ 	.short	0x0002
        /*0032*/ 	.short	0x000c
        /*0034*/ 	.byte	0x00, 0xf0, 0x11, 0x00


	//----- nvinfo : EIATTR_KPARAM_INFO
	.align		4
.L_31:
        /*0038*/ 	.byte	0x04, 0x17
        /*003a*/ 	.short	(.L_33 - .L_32)
.L_32:
        /*003c*/ 	.word	0x00000000
        /*0040*/ 	.short	0x0001
        /*0042*/ 	.short	0x0008
        /*0044*/ 	.byte	0x00, 0xf0, 0x11, 0x00


	//----- nvinfo : EIATTR_KPARAM_INFO
	.align		4
.L_33:
        /*0048*/ 	.byte	0x04, 0x17
        /*004a*/ 	.short	(.L_35 - .L_34)
.L_34:
        /*004c*/ 	.word	0x00000000
        /*0050*/ 	.short	0x0000
        /*0052*/ 	.short	0x0000
        /*0054*/ 	.byte	0x00, 0xf5, 0x21, 0x00


	//----- nvinfo : EIATTR_SPARSE_MMA_MASK
	.align		4
.L_35:
        /*0058*/ 	.byte	0x03, 0x50
        /*005a*/ 	.short	0x0000


	//----- nvinfo : EIATTR_MAXREG_COUNT
	.align		4
        /*005c*/ 	.byte	0x03, 0x1b
        /*005e*/ 	.short	0x00ff


	//----- nvinfo : EIATTR_MERCURY_ISA_VERSION
	.align		4
        /*0060*/ 	.byte	0x03, 0x5f
        /*0062*/ 	.short	0x0101


	//----- nvinfo : EIATTR_VRC_CTA_INIT_COUNT
	.align		4
        /*0064*/ 	.byte	0x02, 0x4a
	.zero		1
	.zero		1


	//----- nvinfo : EIATTR_EXIT_INSTR_OFFSETS
	.align		4
        /*0068*/ 	.byte	0x04, 0x1c
        /*006a*/ 	.short	(.L_37 - .L_36)


	//   ....[0]....
.L_36:
        /*006c*/ 	.word	0x00000100


	//   ....[1]....
        /*0070*/ 	.word	0x00000400


	//----- nvinfo : EIATTR_CBANK_PARAM_SIZE
	.align		4
.L_37:
        /*0074*/ 	.byte	0x03, 0x19
        /*0076*/ 	.short	0x0020


	//----- nvinfo : EIATTR_PARAM_CBANK
	.align		4
        /*0078*/ 	.byte	0x04, 0x0a
        /*007a*/ 	.short	(.L_39 - .L_38)
	.align		4
.L_38:
        /*007c*/ 	.word	index@(.nv.constant0.Recover_Raw)
        /*0080*/ 	.short	0x0380
        /*0082*/ 	.short	0x0020


	//----- nvinfo : EIATTR_SW_WAR
	.align		4
.L_39:
        /*0084*/ 	.byte	0x04, 0x36
        /*0086*/ 	.short	(.L_41 - .L_40)
.L_40:
        /*0088*/ 	.word	0x00000008
.L_41:


//--------------------- .nv.info.Analyze_Raw      --------------------------
	.section	.nv.info.Analyze_Raw,"",@"SHT_CUDA_INFO"
	.sectionflags	@""
	.align	4


	//----- nvinfo : EIATTR_CUDA_API_VERSION
	.align		4
        /*0000*/ 	.byte	0x04, 0x37
        /*0002*/ 	.short	(.L_43 - .L_42)
.L_42:
        /*0004*/ 	.word	0x00000082


	//----- nvinfo : EIATTR_KPARAM_INFO
	.align		4
.L_43:
        /*0008*/ 	.byte	0x04, 0x17
        /*000a*/ 	.short	(.L_45 - .L_44)
.L_44:
        /*000c*/ 	.word	0x00000000
        /*0010*/ 	.short	0x0003
        /*0012*/ 	.short	0x0010
        /*0014*/ 	.byte	0x00, 0xf5, 0x21, 0x00


	//----- nvinfo : EIATTR_KPARAM_INFO
	.align		4
.L_45:
        /*0018*/ 	.byte	0x04, 0x17
        /*001a*/ 	.short	(.L_47 - .L_46)
.L_46:
        /*001c*/ 	.word	0x00000000
        /*0020*/ 	.short	0x0002
        /*0022*/ 	.short	0x000c
        /*0024*/ 	.byte	0x00, 0xf0, 0x11, 0x00


	//----- nvinfo : EIATTR_KPARAM_INFO
	.align		4
.L_47:
        /*0028*/ 	.byte	0x04, 0x17
        /*002a*/ 	.short	(.L_49 - .L_48)
.L_48:
        /*002c*/ 	.word	0x00000000
        /*0030*/ 	.short	0x0001
        /*0032*/ 	.short	0x0008
        /*0034*/ 	.byte	0x00, 0xf0, 0x11, 0x00


	//----- nvinfo : EIATTR_KPARAM_INFO
	.align		4
.L_49:
        /*0038*/ 	.byte	0x04, 0x17
        /*003a*/ 	.short	(.L_51 - .L_50)
.L_50:
        /*003c*/ 	.word	0x00000000
        /*0040*/ 	.short	0x0000
        /*0042*/ 	.short	0x0000
        /*0044*/ 	.byte	0x00, 0xf5, 0x21, 0x00


	//----- nvinfo : EIATTR_SPARSE_MMA_MASK
	.align		4
.L_51:
        /*0048*/ 	.byte	0x03, 0x50
        /*004a*/ 	.short	0x0000


	//----- nvinfo : EIATTR_MAXREG_COUNT
	.align		4
        /*004c*/ 	.byte	0x03, 0x1b
        /*004e*/ 	.short	0x00ff


	//----- nvinfo : EIATTR_MERCURY_ISA_VERSION
	.align		4
        /*0050*/ 	.byte	0x03, 0x5f
        /*0052*/ 	.short	0x0101


	//----- nvinfo : EIATTR_VRC_CTA_INIT_COUNT
	.align		4
        /*0054*/ 	.byte	0x02, 0x4a
	.zero		1
	.zero		1


	//----- nvinfo : EIATTR_EXIT_INSTR_OFFSETS
	.align		4
        /*0058*/ 	.byte	0x04, 0x1c
        /*005a*/ 	.short	(.L_53 - .L_52)


	//   ....[0]....
.L_52:
        /*005c*/ 	.word	0x00000100


	//   ....[1]....
        /*0060*/ 	.word	0x00000240


	//----- nvinfo : EIATTR_CBANK_PARAM_SIZE
	.align		4
.L_53:
        /*0064*/ 	.byte	0x03, 0x19
        /*0066*/ 	.short	0x0018


	//----- nvinfo : EIATTR_PARAM_CBANK
	.align		4
        /*0068*/ 	.byte	0x04, 0x0a
        /*006a*/ 	.short	(.L_55 - .L_54)
	.align		4
.L_54:
        /*006c*/ 	.word	index@(.nv.constant0.Analyze_Raw)
        /*0070*/ 	.short	0x0380
        /*0072*/ 	.short	0x0018


	//----- nvinfo : EIATTR_SW_WAR
	.align		4
.L_55:
        /*0074*/ 	.byte	0x04, 0x36
        /*0076*/ 	.short	(.L_57 - .L_56)
.L_56:
        /*0078*/ 	.word	0x00000008
.L_57:


//--------------------- .nv.info.convert_C_R      --------------------------
	.section	.nv.info.convert_C_R,"",@"SHT_CUDA_INFO"
	.sectionflags	@""
	.align	4


	//----- nvinfo : EIATTR_CUDA_API_VERSION
	.align		4
        /*0000*/ 	.byte	0x04, 0x37
        /*0002*/ 	.short	(.L_59 - .L_58)
.L_58:
        /*0004*/ 	.word	0x00000082


	//----- nvinfo : EIATTR_KPARAM_INFO
	.align		4
.L_59:
        /*0008*/ 	.byte	0x04, 0x17
        /*000a*/ 	.short	(.L_61 - .L_60)
.L_60:
        /*000c*/ 	.word	0x00000000
        /*0010*/ 	.short	0x0003
        /*0012*/ 	.short	0x0010
        /*0014*/ 	.byte	0x00, 0xf5, 0x21, 0x00


	//----- nvinfo : EIATTR_KPARAM_INFO
	.align		4
.L_61:
        /*0018*/ 	.byte	0x04, 0x17
        /*001a*/ 	.short	(.L_63 - .L_62)
.L_62:
        /*001c*/ 	.word	0x00000000
        /*0020*/ 	.short	0x0002
        /*0022*/ 	.short	0x000c
        /*0024*/ 	.byte	0x00, 0xf0, 0x11, 0x00


	//----- nvinfo : EIATTR_KPARAM_INFO
	.align		4
.L_63:
        /*0028*/ 	.byte	0x04, 0x17
        /*002a*/ 	.short	(.L_65 - .L_64)
.L_64:
        /*002c*/ 	.word	0x00000000
        /*0030*/ 	.short	0x0001
        /*0032*/ 	.short	0x0008
        /*0034*/ 	.byte	0x00, 0xf0, 0x11, 0x00


	//----- nvinfo : EIATTR_KPARAM_INFO
	.align		4
.L_65:
        /*0038*/ 	.byte	0x04, 0x17
        /*003a*/ 	.short	(.L_67 - .L_66)
.L_66:
        /*003c*/ 	.word	0x00000000
        /*0040*/ 	.short	0x0000
        /*0042*/ 	.short	0x0000
        /*0044*/ 	.byte	0x00, 0xf5, 0x21, 0x00


	//----- nvinfo : EIATTR_SPARSE_MMA_MASK
	.align		4
.L_67:
        /*0048*/ 	.byte	0x03, 0x50
        /*004a*/ 	.short	0x0000


	//----- nvinfo : EIATTR_MAXREG_COUNT
	.align		4
        /*004c*/ 	.byte	0x03, 0x1b
        /*004e*/ 	.short	0x00ff


	//----- nvinfo : EIATTR_MERCURY_ISA_VERSION
	.align		4
        /*0050*/ 	.byte	0x03, 0x5f
        /*0052*/ 	.short	0x0101


	//----- nvinfo : EIATTR_VRC_CTA_INIT_COUNT
	.align		4
        /*0054*/ 	.byte	0x02, 0x4a
	.zero		1
	.zero		1


	//----- nvinfo : EIATTR_EXIT_INSTR_OFFSETS
	.align		4
        /*0058*/ 	.byte	0x04, 0x1c
        /*005a*/ 	.short	(.L_69 - .L_68)


	//   ....[0]....
.L_68:
        /*005c*/ 	.word	0x000000c0


	//   ....[1]....
        /*0060*/ 	.word	0x00000200


	//----- nvinfo : EIATTR_CBANK_PARAM_SIZE
	.align		4
.L_69:
        /*0064*/ 	.byte	0x03, 0x19
        /*0066*/ 	.short	0x0018


	//----- nvinfo : EIATTR_PARAM_CBANK
	.align		4
        /*0068*/ 	.byte	0x04, 0x0a
        /*006a*/ 	.short	(.L_71 - .L_70)
	.align		4
.L_70:
        /*006c*/ 	.word	index@(.nv.constant0.convert_C_R)
        /*0070*/ 	.short	0x0380
        /*0072*/ 	.short	0x0018


	//----- nvinfo : EIATTR_SW_WAR
	.align		4
.L_71:
        /*0074*/ 	.byte	0x04, 0x36
        /*0076*/ 	.short	(.L_73 - .L_72)
.L_72:
        /*0078*/ 	.word	0x00000008
.L_73:


//--------------------- .nv.info.convert          --------------------------
	.section	.nv.info.convert,"",@"SHT_CUDA_INFO"
	.sectionflags	@""
	.align	4


	//----- nvinfo : EIATTR_CUDA_API_VERSION
	.align		4
        /*0000*/ 	.byte	0x04, 0x37
        /*0002*/ 	.short	(.L_75 - .L_74)
.L_74:
        /*0004*/ 	.word	0x00000082


	//----- nvinfo : EIATTR_KPARAM_INFO
	.align		4
.L_75:
        /*0008*/ 	.byte	0x04, 0x17
        /*000a*/ 	.short	(.L_77 - .L_76)
.L_76:
        /*000c*/ 	.word	0x00000000
        /*0010*/ 	.short	0x0004
        /*0012*/ 	.short	0x0018
        /*0014*/ 	.byte	0x00, 0xf5, 0x21, 0x00


	//----- nvinfo : EIATTR_KPARAM_INFO
	.align		4
.L_77:
        /*0018*/ 	.byte	0x04, 0x17
        /*001a*/ 	.short	(.L_79 - .L_78)
.L_78:
        /*001c*/ 	.word	0x00000000
        /*0020*/ 	.short	0x0003
        /*0022*/ 	.short	0x0010
        /*0024*/ 	.byte	0x00, 0xf0, 0x11, 0x00


	//----- nvinfo : EIATTR_KPARAM_INFO
	.align		4
.L_79:
        /*0028*/ 	.byte	0x04, 0x17
        /*002a*/ 	.short	(.L_81 - .L_80)
.L_80:
        /*002c*/ 	.word	0x00000000
        /*0030*/ 	.short	0x0002
        /*0032*/ 	.short	0x000c
        /*0034*/ 	.byte	0x00, 0xf0, 0x11, 0x00


	//----- nvinfo : EIATTR_KPARAM_INFO
	.align		4
.L_81:
        /*0038*/ 	.byte	0x04, 0x17
        /*003a*/ 	.short	(.L_83 - .L_82)
.L_82:
        /*003c*/ 	.word	0x00000000
        /*0040*/ 	.short	0x0001
        /*0042*/ 	.short	0x0008
        /*0044*/ 	.byte	0x00, 0xf0, 0x11, 0x00


	//----- nvinfo : EIATTR_KPARAM_INFO
	.align		4
.L_83:
        /*0048*/ 	.byte	0x04, 0x17
        /*004a*/ 	.short	(.L_85 - .L_84)
.L_84:
        /*004c*/ 	.word	0x00000000
        /*0050*/ 	.short	0x0000
        /*0052*/ 	.short	0x0000
        /*0054*/ 	.byte	0x00, 0xf5, 0x21, 0x00


	//----- nvinfo : EIATTR_SPARSE_MMA_MASK
	.align		4
.L_85:
        /*0058*/ 	.byte	0x03, 0x50
        /*005a*/ 	.short	0x0000


	//----- nvinfo : EIATTR_MAXREG_COUNT
	.align		4
        /*005c*/ 	.byte	0x03, 0x1b
        /*005e*/ 	.short	0x00ff


	//----- nvinfo : EIATTR_MERCURY_ISA_VERSION
	.align		4
        /*0060*/ 	.byte	0x03, 0x5f
        /*0062*/ 	.short	0x0101


	//----- nvinfo : EIATTR_VRC_CTA_INIT_COUNT
	.align		4
        /*0064*/ 	.byte	0x02, 0x4a
	.zero		1
	.zero		1


	//----- nvinfo : EIATTR_EXIT_INSTR_OFFSETS
	.align		4
        /*0068*/ 	.byte	0x04, 0x1c
        /*006a*/ 	.short	(.L_87 - .L_86)


	//   ....[0]....
.L_86:
        /*006c*/ 	.word	0x000000e0


	//   ....[1]....
        /*0070*/ 	.word	0x00000180


	//   ....[2]....
        /*0074*/ 	.word	0x000002a0


	//   ....[3]....
        /*0078*/ 	.word	0x00000550


	//----- nvinfo : EIATTR_CBANK_PARAM_SIZE
	.align		4
.L_87:
        /*007c*/ 	.byte	0x03, 0x19
        /*007e*/ 	.short	0x0020


	//----- nvinfo : EIATTR_PARAM_CBANK
	.align		4
        /*0080*/ 	.byte	0x04, 0x0a
        /*0082*/ 	.short	(.L_89 - .L_88)
	.align		4
.L_88:
        /*0084*/ 	.word	index@(.nv.constant0.convert)
        /*0088*/ 	.short	0x0380
        /*008a*/ 	.short	0x0020


	//----- nvinfo : EIATTR_SW_WAR
	.align		4
.L_89:
        /*008c*/ 	.byte	0x04, 0x36
        /*008e*/ 	.short	(.L_91 - .L_90)
.L_90:
        /*0090*/ 	.word	0x00000008
.L_91:


//--------------------- .nv.callgraph             --------------------------
	.section	.nv.callgraph,"",@"SHT_CUDA_CALLGRAPH"
	.align	4
	.sectionentsize	8
	.align		4
        /*0000*/ 	.word	0x00000000
	.align		4
        /*0004*/ 	.word	0xffffffff
	.align		4
        /*0008*/ 	.word	0x00000000
	.align		4
        /*000c*/ 	.word	0xfffffffe
	.align		4
        /*0010*/ 	.word	0x00000000
	.align		4
        /*0014*/ 	.word	0xfffffffd
	.align		4
        /*0018*/ 	.word	0x00000000
	.align		4
        /*001c*/ 	.word	0xfffffffc


//--------------------- .text.Recover_Raw         --------------------------
	.section	.text.Recover_Raw,"ax",@progbits
	.align	128
        .global         Recover_Raw
        .type           Recover_Raw,@function
        .size           Recover_Raw,(.L_x_5 - Recover_Raw)
        .other          Recover_Raw,@"STO_CUDA_ENTRY STV_DEFAULT"
Recover_Raw:
.text.Recover_Raw:
[----:B------:R-:W-:Y:S01]  /*0000*/  LDC R1, c[0x0][0x37c] ;  /* 0x0000df00ff017b82 */ /* 0x000fe20000000800 */
[----:B------:R-:W0:Y:S07]  /*0010*/  S2R R7, SR_TID.X ;  /* 0x0000000000077919 */ /* 0x000e2e0000002100 */
[----:B------:R-:W1:Y:S01]  /*0020*/  LDC R0, c[0x0][0x364] ;  /* 0x0000d900ff007b82 */ /* 0x000e620000000800 */
[----:B------:R-:W1:Y:S07]  /*0030*/  S2R R5, SR_TID.Y ;  /* 0x0000000000057919 */ /* 0x000e6e0000002200 */
[----:B------:R-:W0:Y:S08]  /*0040*/  S2UR UR5, SR_CTAID.X ;  /* 0x00000000000579c3 */ /* 0x000e300000002500 */
[----:B------:R-:W0:Y:S08]  /*0050*/  LDC R10, c[0x0][0x360] ;  /* 0x0000d800ff0a7b82 */ /* 0x000e300000000800 */
[----:B------:R-:W1:Y:S08]  /*0060*/  S2UR UR4, SR_CTAID.Y ;  /* 0x00000000000479c3 */ /* 0x000e700000002600 */
[----:B------:R-:W2:Y:S01]  /*0070*/  LDC.64 R2, c[0x0][0x388] ;  /* 0x0000e200ff027b82 */ /* 0x000ea20000000a00 */
[----:B0-----:R-:W-:-:S04]  /*0080*/  IMAD R10, R10, UR5, R7 ;  /* 0x000000050a0a7c24 */ /* 0x001fc8000f8e0207 */
[----:B------:R-:W-:Y:S02]  /*0090*/  IMAD.SHL.U32 R4, R10, 0x2, RZ ;  /* 0x000000020a047824 */ /* 0x000fe400078e00ff */
[----:B-1----:R-:W-:Y:S02]  /*00a0*/  IMAD R0, R0, UR4, R5 ;  /* 0x0000000400007c24 */ /* 0x002fe4000f8e0205 */
[----:B--2---:R-:W-:Y:S01]  /*00b0*/  VIADD R5, R2, 0xffffffff ;  /* 0xffffffff02057836 */ /* 0x004fe20000000000 */
[----:B------:R-:W-:Y:S01]  /*00c0*/  IADD3 R6, PT, PT, R3, -0x1, RZ ;  /* 0xffffffff03067810 */ /* 0x000fe20007ffe0ff */
[----:B------:R-:W-:-:S03]  /*00d0*/  IMAD.SHL.U32 R3, R0, 0x2, RZ ;  /* 0x0000000200037824 */ /* 0x000fc600078e00ff */
[----:B------:R-:W-:-:S04]  /*00e0*/  ISETP.GE.AND P0, PT, R4, R5, PT ;  /* 0x000000050400720c */ /* 0x000fc80003f06270 */
[----:B------:R-:W-:-:S13]  /*00f0*/  ISETP.GE.OR P0, PT, R3, R6, P0 ;  /* 0x000000060300720c */ /* 0x000fda0000706670 */
[----:B------:R-:W-:Y:S05]  /*0100*/  @P0 EXIT ;  /* 0x000000000000094d */ /* 0x000fea0003800000 */
[----:B------:R-:W0:Y:S01]  /*0110*/  LDC.64 R6, c[0x0][0x380] ;  /* 0x0000e000ff067b82 */ /* 0x000e220000000a00 */
[----:B------:R-:W1:Y:S01]  /*0120*/  LDCU.64 UR4, c[0x0][0x358] ;  /* 0x00006b00ff0477ac */ /* 0x000e620008000a00 */
[----:B------:R-:W-:Y:S01]  /*0130*/  IMAD R3, R3, R2, RZ ;  /* 0x0000000203037224 */ /* 0x000fe200078e02ff */
[----:B------:R-:W2:Y:S04]  /*0140*/  LDCU UR6, c[0x0][0x390] ;  /* 0x00007200ff0677ac */ /* 0x000ea80008000800 */
[----:B------:R-:W-:Y:S01]  /*0150*/  IADD3 R5, PT, PT, R4, R3, RZ ;  /* 0x0000000304057210 */ /* 0x000fe20007ffe0ff */
[----:B------:R-:W3:Y:S04]  /*0160*/  LDC.64 R8, c[0x0][0x398] ;  /* 0x0000e600ff087b82 */ /* 0x000ee80000000a00 */
[----:B0-----:R-:W-:-:S05]  /*0170*/  IMAD.WIDE R6, R5, 0x2, R6 ;  /* 0x0000000205067825 */ /* 0x001fca00078e0206 */
[----:B-1----:R-:W4:Y:S01]  /*0180*/  LDG.E.U16 R11, desc[UR4][R6.64] ;  /* 0x00000004060b7981 */ /* 0x002f22000c1e1500 */
[----:B------:R-:W-:-:S03]  /*0190*/  IMAD.WIDE R4, R2, 0x2, R6 ;  /* 0x0000000202047825 */ /* 0x000fc600078e0206 */
[----:B------:R-:W5:Y:S01]  /*01a0*/  LDG.E.U16 R0, desc[UR4][R6.64+0x2] ;  /* 0x0000020406007981 */ /* 0x000f62000c1e1500 */
[----:B------:R-:W-:-:S03]  /*01b0*/  IMAD R3, R10, 0x2, R3 ;  /* 0x000000020a037824 */ /* 0x000fc600078e0203 */
[----:B------:R-:W5:Y:S01]  /*01c0*/  LDG.E.U16 R10, desc[UR4][R4.64+0x2] ;  /* 0x00000204040a7981 */ /* 0x000f62000c1e1500 */
[----:B------:R-:W-:-:S03]  /*01d0*/  IMAD R3, R3, 0x3, RZ ;  /* 0x0000000303037824 */ /* 0x000fc600078e02ff */
[----:B------:R-:W2:Y:S01]  /*01e0*/  LDG.E.U16 R13, desc[UR4][R4.64] ;  /* 0x00000004040d7981 */ /* 0x000ea2000c1e1500 */
[----:B---3--:R-:W-:-:S05]  /*01f0*/  IMAD.WIDE R8, R3, 0x2, R8 ;  /* 0x0000000203087825 */ /* 0x008fca00078e0208 */
[----:B----4-:R-:W-:Y:S04]  /*0200*/  STG.E.U16 desc[UR4][R8.64], R11 ;  /* 0x0000000b08007986 */ /* 0x010fe8000c101504 */
[----:B------:R0:W-:Y:S04]  /*0210*/  STG.E.U16 desc[UR4][R8.64+0x2], R11 ;  /* 0x0000020b08007986 */ /* 0x0001e8000c101504 */
[----:B------:R-:W3:Y:S01]  /*0220*/  LDG.E.U16 R3, desc[UR4][R6.64] ;  /* 0x0000000406037981 */ /* 0x000ee2000c1e1500 */
[----:B-----5:R-:W-:-:S05]  /*0230*/  IADD3 R0, PT, PT, R10, R0, R11 ;  /* 0x000000000a007210 */ /* 0x020fca0007ffe00b */
[----:B------:R-:W-:-:S05]  /*0240*/  IMAD.HI.U32 R0, R0, 0x55555556, RZ ;  /* 0x5555555600007827 */ /* 0x000fca00078e00ff */
[----:B--2---:R-:W-:-:S04]  /*0250*/  IADD3 R10, PT, PT, R0, -R13, RZ ;  /* 0x8000000d000a7210 */ /* 0x004fc80007ffe0ff */
[CC--:B---3--:R-:W-:Y:S02]  /*0260*/  ISETP.GE.AND P0, PT, R3.reuse, R10.reuse, PT ;  /* 0x0000000a0300720c */ /* 0x0c8fe40003f06270 */
[----:B------:R-:W-:-:S04]  /*0270*/  VIADDMNMX R3, R3, -R10, UR6, PT ;  /* 0x0000000603037e46 */ /* 0x000fc8000b80090a */
[----:B------:R-:W-:-:S05]  /*0280*/  SEL R15, R3, RZ, P0 ;  /* 0x000000ff030f7207 */ /* 0x000fca0000000000 */
[----:B------:R1:W-:Y:S04]  /*0290*/  STG.E.U16 desc[UR4][R8.64+0x4], R15 ;  /* 0x0000040f08007986 */ /* 0x0003e8000c101504 */
[----:B------:R-:W2:Y:S04]  /*02a0*/  LDG.E.U16 R17, desc[UR4][R6.64+0x2] ;  /* 0x0000020406117981 */ /* 0x000ea8000c1e1500 */
[----:B--2---:R-:W-:Y:S04]  /*02b0*/  STG.E.U16 desc[UR4][R8.64+0x6], R17 ;  /* 0x0000061108007986 */ /* 0x004fe8000c101504 */
[----:B------:R-:W-:Y:S04]  /*02c0*/  STG.E.U16 desc[UR4][R8.64+0x8], R17 ;  /* 0x0000081108007986 */ /* 0x000fe8000c101504 */
[----:B------:R-:W2:Y:S01]  /*02d0*/  LDG.E.U16 R3, desc[UR4][R6.64+0x2] ;  /* 0x0000020406037981 */ /* 0x000ea2000c1e1500 */
[----:B------:R-:W-:Y:S01]  /*02e0*/  IMAD R19, R2, 0x3, RZ ;  /* 0x0000000302137824 */ /* 0x000fe200078e02ff */
[----:B--2---:R-:W-:-:S02]  /*02f0*/  ISETP.GE.AND P0, PT, R3, R10, PT ;  /* 0x0000000a0300720c */ /* 0x004fc40003f06270 */
[----:B0-----:R-:W-:Y:S01]  /*0300*/  VIADDMNMX R11, R3, -R10, UR6, PT ;  /* 0x00000006030b7e46 */ /* 0x001fe2000b80090a */
[----:B------:R-:W-:Y:S01]  /*0310*/  IMAD.WIDE R2, R19, 0x2, R8 ;  /* 0x0000000213027825 */ /* 0x000fe200078e0208 */
[----:B------:R-:W-:Y:S02]  /*0320*/  VIMNMX R19, PT, PT, R0, UR6, PT ;  /* 0x0000000600137c48 */ /* 0x000fe4000bfe0100 */
[----:B------:R-:W-:-:S05]  /*0330*/  SEL R11, R11, RZ, P0 ;  /* 0x000000ff0b0b7207 */ /* 0x000fca0000000000 */
[----:B------:R-:W-:Y:S04]  /*0340*/  STG.E.U16 desc[UR4][R8.64+0xa], R11 ;  /* 0x00000a0b08007986 */ /* 0x000fe8000c101504 */
[----:B------:R-:W-:Y:S04]  /*0350*/  STG.E.U16 desc[UR4][R2.64], R19 ;  /* 0x0000001302007986 */ /* 0x000fe8000c101504 */
[----:B------:R-:W-:Y:S04]  /*0360*/  STG.E.U16 desc[UR4][R2.64+0x2], R19 ;  /* 0x0000021302007986 */ /* 0x000fe8000c101504 */
[----:B------:R-:W-:Y:S04]  /*0370*/  STG.E.U16 desc[UR4][R2.64+0x4], R13 ;  /* 0x0000040d02007986 */ /* 0x000fe8000c101504 */
[----:B------:R-:W2:Y:S04]  /*0380*/  LDG.E.U16 R7, desc[UR4][R4.64+0x2] ;  /* 0x0000020404077981 */ /* 0x000ea8000c1e1500 */
[----:B--2---:R-:W-:Y:S04]  /*0390*/  STG.E.U16 desc[UR4][R2.64+0x6], R7 ;  /* 0x0000060702007986 */ /* 0x004fe8000c101504 */
[----:B------:R-:W-:Y:S04]  /*03a0*/  STG.E.U16 desc[UR4][R2.64+0x8], R7 ;  /* 0x0000080702007986 */ /* 0x000fe8000c101504 */
[----:B-1----:R-:W2:Y:S02]  /*03b0*/  LDG.E.U16 R15, desc[UR4][R4.64+0x2] ;  /* 0x00000204040f7981 */ /* 0x002ea4000c1e1500 */
[----:B--2---:R-:W-:-:S02]  /*03c0*/  ISETP.GE.AND P0, PT, R15, R10, PT ;  /* 0x0000000a0f00720c */ /* 0x004fc40003f06270 */
[----:B------:R-:W-:-:S04]  /*03d0*/  VIADDMNMX R10, R15, -R10, UR6, PT ;  /* 0x000000060f0a7e46 */ /* 0x000fc8000b80090a */
[----:B------:R-:W-:-:S05]  /*03e0*/  SEL R15, R10, RZ, P0 ;  /* 0x000000ff0a0f7207 */ /* 0x000fca0000000000 */
[----:B------:R-:W-:Y:S01]  /*03f0*/  STG.E.U16 desc[UR4][R2.64+0xa], R15 ;  /* 0x00000a0f02007986 */ /* 0x000fe2000c101504 */
[----:B------:R-:W-:Y:S05]  /*0400*/  EXIT ;  /* 0x000000000000794d */ /* 0x000fea0003800000 */
.L_x_0:
[----:B------:R-:W-:-:S00]  /*0410*/  BRA `(.L_x_0) ;  /* 0xfffffffc00fc7947 */ /* 0x000fc0000383ffff */
[----:B------:R-:W-:-:S00]  /*0420*/  NOP ;  /* 0x0000000000007918 */ /* 0x000fc00000000000 */
        /* <DEDUP_REMOVED lines=13> */
.L_x_5:


//--------------------- .text.Analyze_Raw         --------------------------
	.section	.text.Analyze_Raw,"ax",@progbits
	.align	128
        .global         Analyze_Raw
        .type           Analyze_Raw,@function
        .size           Analyze_Raw,(.L_x_6 - Analyze_Raw)
        .other          Analyze_Raw,@"STO_CUDA_ENTRY STV_DEFAULT"
Analyze_Raw:
.text.Analyze_Raw:
        /* <DEDUP_REMOVED lines=8> */
[----:B0-----:R-:W-:-:S05]  /*0080*/  IMAD R4, R4, UR5, R7 ;  /* 0x0000000504047c24 */ /* 0x001fca000f8e0207 */
[----:B------:R-:W-:Y:S01]  /*0090*/  SHF.L.U32 R6, R4, 0x1, RZ ;  /* 0x0000000104067819 */ /* 0x000fe200000006ff */
[----:B-1----:R-:W-:Y:S01]  /*00a0*/  IMAD R0, R0, UR4, R5 ;  /* 0x0000000400007c24 */ /* 0x002fe2000f8e0205 */
[----:B--2---:R-:W-:Y:S02]  /*00b0*/  IADD3 R5, PT, PT, R2, -0x1, RZ ;  /* 0xffffffff02057810 */ /* 0x004fe40007ffe0ff */
[----:B------:R-:W-:Y:S02]  /*00c0*/  IADD3 R4, PT, PT, R3, -0x1, RZ ;  /* 0xffffffff03047810 */ /* 0x000fe40007ffe0ff */
[----:B------:R-:W-:Y:S02]  /*00d0*/  SHF.L.U32 R3, R0, 0x1, RZ ;  /* 0x0000000100037819 */ /* 0x000fe400000006ff */
[----:B------:R-:W-:-:S04]  /*00e0*/  ISETP.GE.AND P0, PT, R6, R5, PT ;  /* 0x000000050600720c */ /* 0x000fc80003f06270 */
[----:B------:R-:W-:-:S13]  /*00f0*/  ISETP.GE.OR P0, PT, R3, R4, P0 ;  /* 0x000000040300720c */ /* 0x000fda0000706670 */
[----:B------:R-:W-:Y:S05]  /*0100*/  @P0 EXIT ;  /* 0x000000000000094d */ /* 0x000fea0003800000 */
[----:B------:R-:W0:Y:S01]  /*0110*/  LDC.64 R4, c[0x0][0x380] ;  /* 0x0000e000ff047b82 */ /* 0x000e220000000a00 */
[----:B------:R-:W1:Y:S01]  /*0120*/  LDCU.64 UR4, c[0x0][0x358] ;  /* 0x00006b00ff0477ac */ /* 0x000e620008000a00 */
[----:B------:R-:W-:-:S06]  /*0130*/  IMAD R3, R3, R2, R6 ;  /* 0x0000000203037224 */ /* 0x000fcc00078e0206 */
[----:B------:R-:W2:Y:S01]  /*0140*/  LDC.64 R8, c[0x0][0x390] ;  /* 0x0000e400ff087b82 */ /* 0x000ea20000000a00 */
[----:B0-----:R-:W-:-:S05]  /*0150*/  IMAD.WIDE R4, R3, 0x2, R4 ;  /* 0x0000000203047825 */ /* 0x001fca00078e0204 */
[----:B-1----:R-:W3:Y:S01]  /*0160*/  LDG.E.U16 R11, desc[UR4][R4.64] ;  /* 0x00000004040b7981 */ /* 0x002ee2000c1e1500 */
[----:B------:R-:W-:-:S03]  /*0170*/  IMAD.WIDE R6, R2, 0x2, R4 ;  /* 0x0000000202067825 */ /* 0x000fc600078e0204 */
[----:B------:R-:W4:Y:S01]  /*0180*/  LDG.E.U16 R0, desc[UR4][R4.64+0x2] ;  /* 0x0000020404007981 */ /* 0x000f22000c1e1500 */
[----:B--2---:R-:W-:-:S03]  /*0190*/  IMAD.WIDE R8, R3, 0x2, R8 ;  /* 0x0000000203087825 */ /* 0x004fc600078e0208 */
[----:B------:R-:W4:Y:S04]  /*01a0*/  LDG.E.U16 R10, desc[UR4][R6.64+0x2] ;  /* 0x00000204060a7981 */ /* 0x000f28000c1e1500 */
[----:B---3--:R-:W-:Y:S04]  /*01b0*/  STG.E.U16 desc[UR4][R8.64], R11 ;  /* 0x0000000b08007986 */ /* 0x008fe8000c101504 */
[----:B------:R-:W2:Y:S01]  /*01c0*/  LDG.E.U16 R15, desc[UR4][R4.64+0x2] ;  /* 0x00000204040f7981 */ /* 0x000ea2000c1e1500 */
[----:B------:R-:W-:Y:S01]  /*01d0*/  IMAD.WIDE R2, R2, 0x2, R8 ;  /* 0x0000000202027825 */ /* 0x000fe200078e0208 */
[----:B----4-:R-:W-:-:S05]  /*01e0*/  IADD3 R0, PT, PT, R10, R0, R11 ;  /* 0x000000000a007210 */ /* 0x010fca0007ffe00b */
[----:B------:R-:W-:Y:S01]  /*01f0*/  IMAD.HI.U32 R13, R0, 0x55555556, RZ ;  /* 0x55555556000d7827 */ /* 0x000fe200078e00ff */
[----:B--2---:R-:W-:Y:S04]  /*0200*/  STG.E.U16 desc[UR4][R8.64+0x2], R15 ;  /* 0x0000020f08007986 */ /* 0x004fe8000c101504 */
[----:B------:R-:W-:Y:S04]  /*0210*/  STG.E.U16 desc[UR4][R2.64], R13 ;  /* 0x0000000d02007986 */ /* 0x000fe8000c101504 */
[----:B------:R-:W2:Y:S04]  /*0220*/  LDG.E.U16 R17, desc[UR4][R6.64+0x2] ;  /* 0x0000020406117981 */ /* 0x000ea8000c1e1500 */
[----:B--2---:R-:W-:Y:S01]  /*0230*/  STG.E.U16 desc[UR4][R2.64+0x2], R17 ;  /* 0x0000021102007986 */ /* 0x004fe2000c101504 */
[----:B------:R-:W-:Y:S05]  /*0240*/  EXIT ;  /* 0x000000000000794d */ /* 0x000fea0003800000 */
.L_x_1:
        /* <DEDUP_REMOVED lines=11> */
.L_x_6:


//--------------------- .text.convert_C_R         --------------------------
	.section	.text.convert_C_R,"ax",@progbits
	.align	128
        .global         convert_C_R
        .type           convert_C_R,@function
        .size           convert_C_R,(.L_x_7 - convert_C_R)
        .other          convert_C_R,@"STO_CUDA_ENTRY STV_DEFAULT"
convert_C_R:
.text.convert_C_R:
[----:B------:R-:W-:Y:S01]  /*0000*/  LDC R1, c[0x0][0x37c] ;  /* 0x0000df00ff017b82 */ /* 0x000fe20000000800 */
[----:B------:R-:W0:Y:S07]  /*0010*/  S2R R3, SR_TID.Y ;  /* 0x0000000000037919 */ /* 0x000e2e0000002200 */
[----:B------:R-:W0:Y:S01]  /*0020*/  S2UR UR4, SR_CTAID.Y ;  /* 0x00000000000479c3 */ /* 0x000e220000002600 */
[----:B------:R-:W1:Y:S01]  /*0030*/  LDCU.64 UR6, c[0x0][0x388] ;  /* 0x00007100ff0677ac */ /* 0x000e620008000a00 */
[----:B------:R-:W2:Y:S06]  /*0040*/  S2R R5, SR_TID.X ;  /* 0x0000000000057919 */ /* 0x000eac0000002100 */
[----:B------:R-:W0:Y:S08]  /*0050*/  LDC R0, c[0x0][0x364] ;  /* 0x0000d900ff007b82 */ /* 0x000e300000000800 */
[----:B------:R-:W2:Y:S08]  /*0060*/  S2UR UR5, SR_CTAID.X ;  /* 0x00000000000579c3 */ /* 0x000eb00000002500 */
[----:B------:R-:W2:Y:S01]  /*0070*/  LDC R2, c[0x0][0x360] ;  /* 0x0000d800ff027b82 */ /* 0x000ea20000000800 */
[----:B0-----:R-:W-:-:S05]  /*0080*/  IMAD R0, R0, UR4, R3 ;  /* 0x0000000400007c24 */ /* 0x001fca000f8e0203 */
[----:B-1----:R-:W-:Y:S01]  /*0090*/  ISETP.GE.AND P0, PT, R0, UR7, PT ;  /* 0x0000000700007c0c */ /* 0x002fe2000bf06270 */
[----:B--2---:R-:W-:-:S05]  /*00a0*/  IMAD R3, R2, UR5, R5 ;  /* 0x0000000502037c24 */ /* 0x004fca000f8e0205 */
[----:B------:R-:W-:-:S13]  /*00b0*/  ISETP.GE.OR P0, PT, R3, UR6, P0 ;  /* 0x0000000603007c0c */ /* 0x000fda0008706670 */
[----:B------:R-:W-:Y:S05]  /*00c0*/  @P0 EXIT ;  /* 0x000000000000094d */ /* 0x000fea0003800000 */
[----:B------:R-:W0:Y:S01]  /*00d0*/  LDCU.64 UR8, c[0x0][0x380] ;  /* 0x00007000ff0877ac */ /* 0x000e220008000a00 */
[----:B------:R-:W-:Y:S01]  /*00e0*/  IMAD R0, R0, UR6, R3 ;  /* 0x0000000600007c24 */ /* 0x000fe2000f8e0203 */
[----:B------:R-:W1:Y:S03]  /*00f0*/  LDCU.64 UR4, c[0x0][0x358] ;  /* 0x00006b00ff0477ac */ /* 0x000e660008000a00 */
[----:B------:R-:W-:-:S05]  /*0100*/  IMAD R3, R0, 0x3, RZ ;  /* 0x0000000300037824 */ /* 0x000fca00078e02ff */
[----:B0-----:R-:W-:-:S04]  /*0110*/  IADD3 R2, P0, PT, R3, UR8, RZ ;  /* 0x0000000803027c10 */ /* 0x001fc8000ff1e0ff */
[----:B------:R-:W-:Y:S01]  /*0120*/  LEA.HI.X.SX32 R3, R3, UR9, 0x1, P0 ;  /* 0x0000000903037c11 */ /* 0x000fe200080f0eff */
[----:B------:R-:W0:Y:S04]  /*0130*/  LDCU.64 UR8, c[0x0][0x390] ;  /* 0x00007200ff0877ac */ /* 0x000e280008000a00 */
[----:B-1----:R-:W2:Y:S04]  /*0140*/  LDG.E.U8 R5, desc[UR4][R2.64+0x2] ;  /* 0x0000020402057981 */ /* 0x002ea8000c1e1100 */
[----:B------:R-:W2:Y:S04]  /*0150*/  LDG.E.U8 R4, desc[UR4][R2.64+0x1] ;  /* 0x0000010402047981 */ /* 0x000ea8000c1e1100 */
[----:B------:R-:W2:Y:S02]  /*0160*/  LDG.E.U8 R6, desc[UR4][R2.64] ;  /* 0x0000000402067981 */ /* 0x000ea4000c1e1100 */
[----:B--2---:R-:W-:-:S05]  /*0170*/  IADD3 R4, PT, PT, R6, R4, R5 ;  /* 0x0000000406047210 */ /* 0x004fca0007ffe005 */
[----:B------:R-:W-:-:S05]  /*0180*/  IMAD R4, R4, 0x5556, RZ ;  /* 0x0000555604047824 */ /* 0x000fca00078e02ff */
[----:B------:R-:W-:Y:S02]  /*0190*/  SHF.R.U32.HI R6, RZ, 0x10, R4 ;  /* 0x00000010ff067819 */ /* 0x000fe40000011604 */
[C---:B0-----:R-:W-:Y:S02]  /*01a0*/  IADD3 R4, P0, PT, R0.reuse, UR8, RZ ;  /* 0x0000000800047c10 */ /* 0x041fe4000ff1e0ff */
[CC--:B------:R-:W-:Y:S02]  /*01b0*/  VIMNMX.U32 R7, PT, PT, R5.reuse, R6.reuse, PT ;  /* 0x0000000605077248 */ /* 0x0c0fe40003fe0000 */
[----:B------:R-:W-:Y:S02]  /*01c0*/  VIMNMX.U32 R6, PT, PT, R5, R6, !PT ;  /* 0x0000000605067248 */ /* 0x000fe40007fe0000 */
[----:B------:R-:W-:-:S03]  /*01d0*/  LEA.HI.X.SX32 R5, R0, UR9, 0x1, P0 ;  /* 0x0000000900057c11 */ /* 0x000fc600080f0eff */
[----:B------:R-:W-:-:S05]  /*01e0*/  IMAD.IADD R7, R6, 0x1, -R7 ;  /* 0x0000000106077824 */ /* 0x000fca00078e0a07 */
[----:B------:R-:W-:Y:S01]  /*01f0*/  STG.E.U8 desc[UR4][R4.64], R7 ;  /* 0x0000000704007986 */ /* 0x000fe2000c101104 */
[----:B------:R-:W-:Y:S05]  /*0200*/  EXIT ;  /* 0x000000000000794d */ /* 0x000fea0003800000 */
.L_x_2:
        /* <DEDUP_REMOVED lines=15> */
.L_x_7:


//--------------------- .text.convert             --------------------------
	.section	.text.convert,"ax",@progbits
	.align	128
        .global         convert
        .type           convert,@function
        .size           convert,(.L_x_8 - convert)
        .other          convert,@"STO_CUDA_ENTRY STV_DEFAULT"
convert:
.text.convert:
[----:B------:R-:W-:Y:S01]  /*0000*/  LDC R1, c[0x0][0x37c] ;  /* 0x0000df00ff017b82 */ /* 0x000fe20000000800 */
[----:B------:R-:W0:Y:S07]  /*0010*/  S2R R5, SR_TID.Y ;  /* 0x0000000000057919 */ /* 0x000e2e0000002200 */
[----:B------:R-:W0:Y:S01]  /*0020*/  S2UR UR4, SR_CTAID.Y ;  /* 0x00000000000479c3 */ /* 0x000e220000002600 */
[----:B------:R-:W1:Y:S07]  /*0030*/  S2R R7, SR_TID.X ;  /* 0x0000000000077919 */ /* 0x000e6e0000002100 */
[----:B------:R-:W0:Y:S08]  /*0040*/  LDC R0, c[0x0][0x364] ;  /* 0x0000d900ff007b82 */ /* 0x000e300000000800 */
[----:B------:R-:W1:Y:S08]  /*0050*/  S2UR UR5, SR_CTAID.X ;  /* 0x00000000000579c3 */ /* 0x000e700000002500 */
[----:B------:R-:W1:Y:S08]  /*0060*/  LDC R4, c[0x0][0x360] ;  /* 0x0000d800ff047b82 */ /* 0x000e700000000800 */
[----:B------:R-:W2:Y:S01]  /*0070*/  LDC.64 R2, c[0x0][0x388] ;  /* 0x0000e200ff027b82 */ /* 0x000ea20000000a00 */
[----:B0-----:R-:W-:-:S04]  /*0080*/  IMAD R0, R0, UR4, R5 ;  /* 0x0000000400007c24 */ /* 0x001fc8000f8e0205 */
[----:B------:R-:W-:Y:S02]  /*0090*/  IMAD.SHL.U32 R0, R0, 0x2, RZ ;  /* 0x0000000200007824 */ /* 0x000fe400078e00ff */
[----:B-1----:R-:W-:-:S03]  /*00a0*/  IMAD R4, R4, UR5, R7 ;  /* 0x0000000504047c24 */ /* 0x002fc6000f8e0207 */
[----:B--2---:R-:W-:Y:S01]  /*00b0*/  ISETP.GE.AND P0, PT, R0, R3, PT ;  /* 0x000000030000720c */ /* 0x004fe20003f06270 */
[----:B------:R-:W-:-:S05]  /*00c0*/  IMAD.SHL.U32 R3, R4, 0x2, RZ ;  /* 0x0000000204037824 */ /* 0x000fca00078e00ff */
[----:B------:R-:W-:-:S13]  /*00d0*/  ISETP.GE.OR P0, PT, R3, R2, P0 ;  /* 0x000000020300720c */ /* 0x000fda0000706670 */
[----:B------:R-:W-:Y:S05]  /*00e0*/  @P0 EXIT ;  /* 0x000000000000094d */ /* 0x000fea0003800000 */
[----:B------:R-:W0:Y:S01]  /*00f0*/  LDCU UR6, c[0x0][0x390] ;  /* 0x00007200ff0677ac */ /* 0x000e220008000800 */
[----:B------:R-:W-:Y:S01]  /*0100*/  IMAD R0, R0, R2, RZ ;  /* 0x0000000200007224 */ /* 0x000fe200078e02ff */
[----:B------:R-:W1:Y:S03]  /*0110*/  LDCU.64 UR4, c[0x0][0x358] ;  /* 0x00006b00ff0477ac */ /* 0x000e660008000a00 */
[----:B------:R-:W-:Y:S01]  /*0120*/  IMAD.IADD R3, R3, 0x1, R0 ;  /* 0x0000000103037824 */ /* 0x000fe200078e0200 */
[----:B------:R-:W-:-:S05]  /*0130*/  LEA R9, R4, R0, 0x1 ;  /* 0x0000000004097211 */ /* 0x000fca00078e08ff */
[----:B------:R-:W-:Y:S01]  /*0140*/  IMAD R9, R9, 0x3, RZ ;  /* 0x0000000309097824 */ /* 0x000fe200078e02ff */
[----:B0-----:R-:W-:-:S09]  /*0150*/  UISETP.NE.AND UP0, UPT, UR6, 0x4, UPT ;  /* 0x000000040600788c */ /* 0x001fd2000bf05270 */
[----:B-1----:R-:W-:Y:S05]  /*0160*/  BRA.U !UP0, `(.L_x_3) ;  /* 0x0000000108507547 */ /* 0x002fea000b800000 */
[----:B------:R-:W-:-:S13]  /*0170*/  ISETP.NE.AND P0, PT, RZ, UR6, PT ;  /* 0x00000006ff007c0c */ /* 0x000fda000bf05270 */
[----:B------:R-:W-:Y:S05]  /*0180*/  @P0 EXIT ;  /* 0x000000000000094d */ /* 0x000fea0003800000 */
[----:B------:R-:W0:Y:S01]  /*0190*/  LDCU.64 UR6, c[0x0][0x380] ;  /* 0x00007000ff0677ac */ /* 0x000e220008000a00 */
[----:B------:R-:W1:Y:S01]  /*01a0*/  LDC.64 R4, c[0x0][0x398] ;  /* 0x0000e600ff047b82 */ /* 0x000e620000000a00 */
[----:B0-----:R-:W-:-:S04]  /*01b0*/  IADD3 R8, P0, PT, R9, UR6, RZ ;  /* 0x0000000609087c10 */ /* 0x001fc8000ff1e0ff */
[----:B------:R-:W-:-:S05]  /*01c0*/  LEA.HI.X.SX32 R9, R9, UR7, 0x1, P0 ;  /* 0x0000000709097c11 */ /* 0x000fca00080f0eff */
[----:B------:R-:W2:Y:S01]  /*01d0*/  LDG.E.U8 R11, desc[UR4][R8.64] ;  /* 0x00000004080b7981 */ /* 0x000ea2000c1e1100 */
[----:B-1----:R-:W-:-:S04]  /*01e0*/  IMAD.WIDE R4, R3, 0x2, R4 ;  /* 0x0000000203047825 */ /* 0x002fc800078e0204 */
[----:B------:R-:W-:Y:S01]  /*01f0*/  IMAD R3, R2, 0x3, RZ ;  /* 0x0000000302037824 */ /* 0x000fe200078e02ff */
[----:B--2---:R-:W-:Y:S04]  /*0200*/  STG.E.U16 desc[UR4][R4.64], R11 ;  /* 0x0000000b04007986 */ /* 0x004fe8000c101504 */
[----:B------:R-:W2:Y:S01]  /*0210*/  LDG.E.U8 R13, desc[UR4][R8.64+0x4] ;  /* 0x00000404080d7981 */ /* 0x000ea2000c1e1100 */
[----:B------:R-:W-:-:S04]  /*0220*/  IADD3 R6, P0, PT, R3, R8, RZ ;  /* 0x0000000803067210 */ /* 0x000fc80007f1e0ff */
[----:B------:R-:W-:Y:S01]  /*0230*/  LEA.HI.X.SX32 R7, R3, R9, 0x1, P0 ;  /* 0x0000000903077211 */ /* 0x000fe200000f0eff */
[----:B--2---:R-:W-:Y:S04]  /*0240*/  STG.E.U16 desc[UR4][R4.64+0x2], R13 ;  /* 0x0000020d04007986 */ /* 0x004fe8000c101504 */
[----:B------:R-:W2:Y:S01]  /*0250*/  LDG.E.U8 R15, desc[UR4][R6.64+0x1] ;  /* 0x00000104060f7981 */ /* 0x000ea2000c1e1100 */
[----:B------:R-:W-:-:S05]  /*0260*/  IMAD.WIDE R2, R2, 0x2, R4 ;  /* 0x0000000202027825 */ /* 0x000fca00078e0204 */
[----:B--2---:R-:W-:Y:S04]  /*0270*/  STG.E.U16 desc[UR4][R2.64], R15 ;  /* 0x0000000f02007986 */ /* 0x004fe8000c101504 */
[----:B------:R-:W2:Y:S04]  /*0280*/  LDG.E.U8 R17, desc[UR4][R6.64+0x5] ;  /* 0x0000050406117981 */ /* 0x000ea8000c1e1100 */
[----:B--2---:R-:W-:Y:S01]  /*0290*/  STG.E.U16 desc[UR4][R2.64+0x2], R17 ;  /* 0x0000021102007986 */ /* 0x004fe2000c101504 */
[----:B------:R-:W-:Y:S05]  /*02a0*/  EXIT ;  /* 0x000000000000794d */ /* 0x000fea0003800000 */
.L_x_3:
[----:B------:R-:W0:Y:S02]  /*02b0*/  LDCU.64 UR6, c[0x0][0x380] ;  /* 0x00007000ff0677ac */ /* 0x000e240008000a00 */
[----:B0-----:R-:W-:-:S04]  /*02c0*/  IADD3 R4, P0, PT, R9, UR6, RZ ;  /* 0x0000000609047c10 */ /* 0x001fc8000ff1e0ff */
[----:B------:R-:W-:-:S05]  /*02d0*/  LEA.HI.X.SX32 R5, R9, UR7, 0x1, P0 ;  /* 0x0000000709057c11 */ /* 0x000fca00080f0eff */
[----:B------:R-:W2:Y:S04]  /*02e0*/  LDG.E.U8 R0, desc[UR4][R4.64+0x2] ;  /* 0x0000020404007981 */ /* 0x000ea8000c1e1100 */
[----:B------:R-:W2:Y:S04]  /*02f0*/  LDG.E.U8 R7, desc[UR4][R4.64+0x1] ;  /* 0x0000010404077981 */ /* 0x000ea8000c1e1100 */
[----:B------:R-:W2:Y:S02]  /*0300*/  LDG.E.U8 R6, desc[UR4][R4.64] ;  /* 0x0000000404067981 */ /* 0x000ea4000c1e1100 */
[----:B--2---:R-:W-:-:S02]  /*0310*/  IADD3 R0, PT, PT, R6, R7, R0 ;  /* 0x0000000706007210 */ /* 0x004fc40007ffe000 */
[----:B------:R-:W0:Y:S03]  /*0320*/  LDC.64 R6, c[0x0][0x398] ;  /* 0x0000e600ff067b82 */ /* 0x000e260000000a00 */
[----:B------:R-:W-:-:S05]  /*0330*/  IMAD R0, R0, 0x5556, RZ ;  /* 0x0000555600007824 */ /* 0x000fca00078e02ff */
[----:B------:R-:W-:-:S05]  /*0340*/  SHF.R.U32.HI R0, RZ, 0x10, R0 ;  /* 0x00000010ff007819 */ /* 0x000fca0000011600 */
[----:B------:R-:W-:-:S06]  /*0350*/  IMAD.SHL.U32 R0, R0, 0x10, RZ ;  /* 0x0000001000007824 */ /* 0x000fcc00078e00ff */
[----:B------:R-:W1:Y:S01]  /*0360*/  I2F.U16 R0, R0 ;  /* 0x0000000000007306 */ /* 0x000e620000101000 */
[----:B0-----:R-:W-:-:S07]  /*0370*/  IMAD.WIDE R6, R3, 0x2, R6 ;  /* 0x0000000203067825 */ /* 0x001fce00078e0206 */
[----:B-1----:R-:W0:Y:S02]  /*0380*/  F2I.TRUNC.NTZ R11, R0 ;  /* 0x00000000000b7305 */ /* 0x002e24000020f100 */
[----:B0-----:R0:W-:Y:S04]  /*0390*/  STG.E.U16 desc[UR4][R6.64], R11 ;  /* 0x0000000b06007986 */ /* 0x0011e8000c101504 */
[----:B------:R-:W2:Y:S04]  /*03a0*/  LDG.E.U8 R3, desc[UR4][R4.64+0x5] ;  /* 0x0000050404037981 */ /* 0x000ea8000c1e1100 */
[----:B------:R-:W2:Y:S04]  /*03b0*/  LDG.E.U8 R8, desc[UR4][R4.64+0x4] ;  /* 0x0000040404087981 */ /* 0x000ea8000c1e1100 */
[----:B------:R-:W2:Y:S01]  /*03c0*/  LDG.E.U8 R10, desc[UR4][R4.64+0x3] ;  /* 0x00000304040a7981 */ /* 0x000ea2000c1e1100 */
[----:B------:R-:W-:Y:S01]  /*03d0*/  IMAD R9, R2, 0x3, R9 ;  /* 0x0000000302097824 */ /* 0x000fe200078e0209 */
[----:B--2---:R-:W-:-:S04]  /*03e0*/  IADD3 R3, PT, PT, R10, R8, R3 ;  /* 0x000000080a037210 */ /* 0x004fc80007ffe003 */
[----:B------:R-:W-:Y:S01]  /*03f0*/  IADD3 R8, P0, PT, R9, UR6, RZ ;  /* 0x0000000609087c10 */ /* 0x000fe2000ff1e0ff */
[----:B------:R-:W-:-:S03]  /*0400*/  IMAD R3, R3, 0x5556, RZ ;  /* 0x0000555603037824 */ /* 0x000fc600078e02ff */
[----:B------:R-:W-:Y:S02]  /*0410*/  LEA.HI.X.SX32 R9, R9, UR7, 0x1, P0 ;  /* 0x0000000709097c11 */ /* 0x000fe400080f0eff */
[----:B------:R-:W-:-:S04]  /*0420*/  SHF.R.U32.HI R3, RZ, 0x10, R3 ;  /* 0x00000010ff037819 */ /* 0x000fc80000011603 */
[----:B------:R-:W-:-:S06]  /*0430*/  SHF.L.U32 R10, R3, 0x4, RZ ;  /* 0x00000004030a7819 */ /* 0x000fcc00000006ff */
[----:B------:R-:W1:Y:S08]  /*0440*/  I2F.U16 R10, R10 ;  /* 0x0000000a000a7306 */ /* 0x000e700000101000 */
[----:B-1----:R-:W1:Y:S02]  /*0450*/  F2I.TRUNC.NTZ R13, R10 ;  /* 0x0000000a000d7305 */ /* 0x002e64000020f100 */
[----:B-1----:R1:W-:Y:S04]  /*0460*/  STG.E.U16 desc[UR4][R6.64+0x2], R13 ;  /* 0x0000020d06007986 */ /* 0x0023e8000c101504 */
[----:B------:R-:W2:Y:S01]  /*0470*/  LDG.E.U8 R0, desc[UR4][R8.64+0x2] ;  /* 0x0000020408007981 */ /* 0x000ea2000c1e1100 */
[----:B------:R-:W-:-:S04]  /*0480*/  IMAD.WIDE R2, R2, 0x2, R6 ;  /* 0x0000000202027825 */ /* 0x000fc800078e0206 */
[----:B--2---:R-:W-:-:S05]  /*0490*/  IMAD.SHL.U32 R5, R0, 0x10, RZ ;  /* 0x0000001000057824 */ /* 0x004fca00078e00ff */
[----:B------:R-:W-:Y:S04]  /*04a0*/  STG.E.U16 desc[UR4][R2.64], R5 ;  /* 0x0000000502007986 */ /* 0x000fe8000c101504 */
[----:B------:R-:W2:Y:S04]  /*04b0*/  LDG.E.U8 R0, desc[UR4][R8.64+0x5] ;  /* 0x0000050408007981 */ /* 0x000ea8000c1e1100 */
[----:B0-----:R-:W2:Y:S04]  /*04c0*/  LDG.E.U8 R11, desc[UR4][R8.64+0x4] ;  /* 0x00000404080b7981 */ /* 0x001ea8000c1e1100 */
[----:B------:R-:W2:Y:S02]  /*04d0*/  LDG.E.U8 R4, desc[UR4][R8.64+0x3] ;  /* 0x0000030408047981 */ /* 0x000ea4000c1e1100 */
[----:B--2---:R-:W-:-:S05]  /*04e0*/  IADD3 R0, PT, PT, R4, R11, R0 ;  /* 0x0000000b04007210 */ /* 0x004fca0007ffe000 */
[----:B------:R-:W-:-:S05]  /*04f0*/  IMAD R0, R0, 0x5556, RZ ;  /* 0x0000555600007824 */ /* 0x000fca00078e02ff */
[----:B------:R-:W-:-:S04]  /*0500*/  SHF.R.U32.HI R0, RZ, 0x10, R0 ;  /* 0x00000010ff007819 */ /* 0x000fc80000011600 */
[----:B------:R-:W-:-:S06]  /*0510*/  SHF.L.U32 R0, R0, 0x4, RZ ;  /* 0x0000000400007819 */ /* 0x000fcc00000006ff */
[----:B------:R-:W1:Y:S08]  /*0520*/  I2F.U16 R0, R0 ;  /* 0x0000000000007306 */ /* 0x000e700000101000 */
[----:B-1----:R-:W0:Y:S02]  /*0530*/  F2I.TRUNC.NTZ R7, R0 ;  /* 0x0000000000077305 */ /* 0x002e24000020f100 */
[----:B0-----:R-:W-:Y:S01]  /*0540*/  STG.E.U16 desc[UR4][R2.64+0x2], R7 ;  /* 0x0000020702007986 */ /* 0x001fe2000c101504 */
[----:B------:R-:W-:Y:S05]  /*0550*/  EXIT ;  /* 0x000000000000794d */ /* 0x000fea0003800000 */
.L_x_4:
        /* <DEDUP_REMOVED lines=10> */
.L_x_8:


//--------------------- .nv.shared.reserved.0     --------------------------
	.section	.nv.shared.reserved.0,"aw",@nobits
	.weak		__nv_reservedSMEM_offset_0_alias
	.size		__nv_reservedSMEM_offset_0_alias, 0, 64
	.other		__nv_reservedSMEM_offset_0_alias,@"STO_CUDA_RESERVED_SHARED STV_DEFAULT"
__nv_reservedSMEM_offset_0_alias:
	.zero		0
	.zero		64


//--------------------- .nv.constant0.Recover_Raw --------------------------
	.section	.nv.constant0.Recover_Raw,"a",@progbits
	.sectionflags	@""
	.align	4
.nv.constant0.Recover_Raw:
	.zero		928


//--------------------- .nv.constant0.Analyze_Raw --------------------------
	.section	.nv.constant0.Analyze_Raw,"a",@progbits
	.sectionflags	@""
	.align	4
.nv.constant0.Analyze_Raw:
	.zero		920


//--------------------- .nv.constant0.convert_C_R --------------------------
	.section	.nv.constant0.convert_C_R,"a",@progbits
	.sectionflags	@""
	.align	4
.nv.constant0.convert_C_R:
	.zero		920


//--------------------- .nv.constant0.convert     --------------------------
	.section	.nv.constant0.convert,"a",@progbits
	.sectionflags	@""
	.align	4
.nv.constant0.convert:
	.zero		928


//--------------------- SYMBOLS --------------------------

	.type		.nv.reservedSmem.offset0,@object
	.size		.nv.reservedSmem.offset0,0x4
